//
// Generated by NVIDIA NVVM Compiler
//
// Compiler Build ID: CL-36424714
// Cuda compilation tools, release 13.0, V13.0.88
// Based on NVVM 20.0.0
//

.version 9.0
.target sm_100
.address_size 64

	// .globl	_Z26transpose_optimized_kernelPKfPfii
// _ZZ26transpose_optimized_kernelPKfPfiiE13shared_output has been demoted

.visible .entry _Z26transpose_optimized_kernelPKfPfii(
	.param .u64 .ptr .align 1 _Z26transpose_optimized_kernelPKfPfii_param_0,
	.param .u64 .ptr .align 1 _Z26transpose_optimized_kernelPKfPfii_param_1,
	.param .u32 _Z26transpose_optimized_kernelPKfPfii_param_2,
	.param .u32 _Z26transpose_optimized_kernelPKfPfii_param_3
)
.maxntid 128
{
	.reg .b32 	%r<102>;
	.reg .b64 	%rd<71>;
	// demoted variable
	.shared .align 8 .b8 _ZZ26transpose_optimized_kernelPKfPfiiE13shared_output[8448];
	ld.param.u64 	%rd1, [_Z26transpose_optimized_kernelPKfPfii_param_0];
	ld.param.u64 	%rd2, [_Z26transpose_optimized_kernelPKfPfii_param_1];
	ld.param.u32 	%r1, [_Z26transpose_optimized_kernelPKfPfii_param_2];
	ld.param.u32 	%r2, [_Z26transpose_optimized_kernelPKfPfii_param_3];
	cvta.to.global.u64 	%rd3, %rd1;
	cvta.to.global.u64 	%rd4, %rd2;
	mov.u32 	%r3, %tid.x;
	and.b32  	%r4, %r3, 31;
	shr.u32 	%r5, %r3, 5;
	mov.u32 	%r6, %ctaid.x;
	shr.s32 	%r7, %r1, 31;
	shr.u32 	%r8, %r7, 26;
	add.s32 	%r9, %r1, %r8;
	shr.s32 	%r10, %r9, 6;
	div.s32 	%r11, %r6, %r10;
	mul.lo.s32 	%r12, %r11, %r10;
	sub.s32 	%r13, %r6, %r12;
	shl.b32 	%r14, %r11, 6;
	shl.b32 	%r15, %r13, 6;
	shl.b32 	%r16, %r5, 1;
	or.b32  	%r17, %r14, %r16;
	shl.b32 	%r18, %r3, 1;
	and.b32  	%r19, %r18, 62;
	or.b32  	%r20, %r15, %r19;
	mul.lo.s32 	%r21, %r17, %r1;
	add.s32 	%r22, %r20, %r21;
	mul.wide.s32 	%rd5, %r22, 4;
	add.s64 	%rd6, %rd3, %rd5;
	ld.global.v2.u32 	{%r23, %r24}, [%rd6];
	add.s32 	%r25, %r21, %r1;
	mul.wide.s32 	%rd7, %r1, 4;
	add.s64 	%rd8, %rd6, %rd7;
	ld.global.v2.u32 	{%r26, %r27}, [%rd8];
	mul.lo.s32 	%r28, %r1, 7;
	add.s32 	%r29, %r25, %r28;
	add.s32 	%r30, %r20, %r29;
	mul.wide.s32 	%rd9, %r30, 4;
	add.s64 	%rd10, %rd3, %rd9;
	ld.global.v2.u32 	{%r31, %r32}, [%rd10];
	add.s32 	%r33, %r29, %r1;
	add.s64 	%rd11, %rd10, %rd7;
	ld.global.v2.u32 	{%r34, %r35}, [%rd11];
	add.s32 	%r36, %r33, %r28;
	add.s32 	%r37, %r20, %r36;
	mul.wide.s32 	%rd12, %r37, 4;
	add.s64 	%rd13, %rd3, %rd12;
	ld.global.v2.u32 	{%r38, %r39}, [%rd13];
	add.s32 	%r40, %r36, %r1;
	add.s64 	%rd14, %rd13, %rd7;
	ld.global.v2.u32 	{%r41, %r42}, [%rd14];
	add.s32 	%r43, %r40, %r28;
	add.s32 	%r44, %r20, %r43;
	mul.wide.s32 	%rd15, %r44, 4;
	add.s64 	%rd16, %rd3, %rd15;
	ld.global.v2.u32 	{%r45, %r46}, [%rd16];
	add.s32 	%r47, %r43, %r1;
	add.s64 	%rd17, %rd16, %rd7;
	ld.global.v2.u32 	{%r48, %r49}, [%rd17];
	add.s32 	%r50, %r47, %r28;
	add.s32 	%r51, %r20, %r50;
	mul.wide.s32 	%rd18, %r51, 4;
	add.s64 	%rd19, %rd3, %rd18;
	ld.global.v2.u32 	{%r52, %r53}, [%rd19];
	add.s32 	%r54, %r50, %r1;
	add.s64 	%rd20, %rd19, %rd7;
	ld.global.v2.u32 	{%r55, %r56}, [%rd20];
	add.s32 	%r57, %r54, %r28;
	add.s32 	%r58, %r20, %r57;
	mul.wide.s32 	%rd21, %r58, 4;
	add.s64 	%rd22, %rd3, %rd21;
	ld.global.v2.u32 	{%r59, %r60}, [%rd22];
	add.s32 	%r61, %r57, %r1;
	add.s64 	%rd23, %rd22, %rd7;
	ld.global.v2.u32 	{%r62, %r63}, [%rd23];
	add.s32 	%r64, %r61, %r28;
	add.s32 	%r65, %r20, %r64;
	mul.wide.s32 	%rd24, %r65, 4;
	add.s64 	%rd25, %rd3, %rd24;
	ld.global.v2.u32 	{%r66, %r67}, [%rd25];
	add.s32 	%r68, %r64, %r1;
	add.s64 	%rd26, %rd25, %rd7;
	ld.global.v2.u32 	{%r69, %r70}, [%rd26];
	add.s32 	%r71, %r68, %r28;
	add.s32 	%r72, %r20, %r71;
	mul.wide.s32 	%rd27, %r72, 4;
	add.s64 	%rd28, %rd3, %rd27;
	ld.global.v2.u32 	{%r73, %r74}, [%rd28];
	add.s64 	%rd29, %rd28, %rd7;
	ld.global.v2.u32 	{%r75, %r76}, [%rd29];
	mov.u32 	%r77, _ZZ26transpose_optimized_kernelPKfPfiiE13shared_output;
	mad.lo.s32 	%r78, %r4, 264, %r77;
	or.b32  	%r79, %r14, %r19;
	shl.b32 	%r80, %r3, 8;
	and.b32  	%r81, %r80, 7936;
	sub.s32 	%r82, %r78, %r81;
	shl.b32 	%r83, %r5, 3;
	add.s32 	%r84, %r78, %r83;
	st.shared.v2.u32 	[%r84], {%r23, %r26};
	st.shared.v2.u32 	[%r84+32], {%r31, %r34};
	st.shared.v2.u32 	[%r84+64], {%r38, %r41};
	st.shared.v2.u32 	[%r84+96], {%r45, %r48};
	st.shared.v2.u32 	[%r84+128], {%r52, %r55};
	st.shared.v2.u32 	[%r84+160], {%r59, %r62};
	st.shared.v2.u32 	[%r84+192], {%r66, %r69};
	st.shared.v2.u32 	[%r84+224], {%r73, %r75};
	bar.sync 	0;
	or.b32  	%r85, %r15, %r16;
	mad.lo.s32 	%r86, %r5, 264, %r82;
	mad.lo.s32 	%r87, %r85, %r2, %r79;
	mul.wide.s32 	%rd30, %r87, 4;
	add.s64 	%rd31, %rd4, %rd30;
	ld.shared.u64 	%rd32, [%r86];
	st.global.u64 	[%rd31], %rd32;
	or.b32  	%r88, %r85, 8;
	mad.lo.s32 	%r89, %r88, %r2, %r79;
	mul.wide.s32 	%rd33, %r89, 4;
	add.s64 	%rd34, %rd4, %rd33;
	ld.shared.u64 	%rd35, [%r86+1056];
	st.global.u64 	[%rd34], %rd35;
	or.b32  	%r90, %r85, 16;
	mad.lo.s32 	%r91, %r90, %r2, %r79;
	mul.wide.s32 	%rd36, %r91, 4;
	add.s64 	%rd37, %rd4, %rd36;
	ld.shared.u64 	%rd38, [%r86+2112];
	st.global.u64 	[%rd37], %rd38;
	or.b32  	%r92, %r85, 24;
	mad.lo.s32 	%r93, %r92, %r2, %r79;
	mul.wide.s32 	%rd39, %r93, 4;
	add.s64 	%rd40, %rd4, %rd39;
	ld.shared.u64 	%rd41, [%r86+3168];
	st.global.u64 	[%rd40], %rd41;
	or.b32  	%r94, %r85, 32;
	mad.lo.s32 	%r95, %r94, %r2, %r79;
	mul.wide.s32 	%rd42, %r95, 4;
	add.s64 	%rd43, %rd4, %rd42;
	ld.shared.u64 	%rd44, [%r86+4224];
	st.global.u64 	[%rd43], %rd44;
	or.b32  	%r96, %r85, 40;
	mad.lo.s32 	%r97, %r96, %r2, %r79;
	mul.wide.s32 	%rd45, %r97, 4;
	add.s64 	%rd46, %rd4, %rd45;
	ld.shared.u64 	%rd47, [%r86+5280];
	st.global.u64 	[%rd46], %rd47;
	or.b32  	%r98, %r85, 48;
	mad.lo.s32 	%r99, %r98, %r2, %r79;
	mul.wide.s32 	%rd48, %r99, 4;
	add.s64 	%rd49, %rd4, %rd48;
	ld.shared.u64 	%rd50, [%r86+6336];
	st.global.u64 	[%rd49], %rd50;
	or.b32  	%r100, %r85, 56;
	mad.lo.s32 	%r101, %r100, %r2, %r79;
	mul.wide.s32 	%rd51, %r101, 4;
	add.s64 	%rd52, %rd4, %rd51;
	ld.shared.u64 	%rd53, [%r86+7392];
	st.global.u64 	[%rd52], %rd53;
	bar.sync 	0;
	st.shared.v2.u32 	[%r84], {%r24, %r27};
	st.shared.v2.u32 	[%r84+32], {%r32, %r35};
	st.shared.v2.u32 	[%r84+64], {%r39, %r42};
	st.shared.v2.u32 	[%r84+96], {%r46, %r49};
	st.shared.v2.u32 	[%r84+128], {%r53, %r56};
	st.shared.v2.u32 	[%r84+160], {%r60, %r63};
	st.shared.v2.u32 	[%r84+192], {%r67, %r70};
	st.shared.v2.u32 	[%r84+224], {%r74, %r76};
	bar.sync 	0;
	mul.wide.s32 	%rd54, %r2, 4;
	add.s64 	%rd55, %rd31, %rd54;
	ld.shared.u64 	%rd56, [%r86];
	st.global.u64 	[%rd55], %rd56;
	add.s64 	%rd57, %rd34, %rd54;
	ld.shared.u64 	%rd58, [%r86+1056];
	st.global.u64 	[%rd57], %rd58;
	add.s64 	%rd59, %rd37, %rd54;
	ld.shared.u64 	%rd60, [%r86+2112];
	st.global.u64 	[%rd59], %rd60;
	add.s64 	%rd61, %rd40, %rd54;
	ld.shared.u64 	%rd62, [%r86+3168];
	st.global.u64 	[%rd61], %rd62;
	add.s64 	%rd63, %rd43, %rd54;
	ld.shared.u64 	%rd64, [%r86+4224];
	st.global.u64 	[%rd63], %rd64;
	add.s64 	%rd65, %rd46, %rd54;
	ld.shared.u64 	%rd66, [%r86+5280];
	st.global.u64 	[%rd65], %rd66;
	add.s64 	%rd67, %rd49, %rd54;
	ld.shared.u64 	%rd68, [%r86+6336];
	st.global.u64 	[%rd67], %rd68;
	add.s64 	%rd69, %rd52, %rd54;
	ld.shared.u64 	%rd70, [%r86+7392];
	st.global.u64 	[%rd69], %rd70;
	bar.sync 	0;
	ret;

}


// ===== COMPILED SASS (sm_100) =====

	.target	sm_100

	.elftype	@"ET_EXEC"


//--------------------- .note.nv.tkinfo           --------------------------
	.section	.note.nv.tkinfo,"",@"SHT_NOTE"
	.sectionflags	@"SHF_NOTE_NV_TKINFO"
	.tkinfo
        /*0018*/ 	.word	0x00000002
        /*0030*/ 	.string	""
        /*0030*/ 	.string	"ptxas"
        /*0030*/ 	.string	"Cuda compilation tools, release 13.0, V13.0.88"
        /*0030*/ 	.string	"Build cuda_13.0.r13.0/compiler.36424714_0"
        /*0030*/ 	.string	"-arch sm_100 -m 64 "



//--------------------- .note.nv.cuinfo           --------------------------
	.section	.note.nv.cuinfo,"",@"SHT_NOTE"
	.sectionflags	@"SHF_NOTE_NV_CUINFO"
        /*0018*/ 	.short	0x0002
        /*001a*/ 	.short	0x0064
        /*001c*/ 	.short	0x0082
	.zero		2


//--------------------- .nv.info                  --------------------------
	.section	.nv.info,"",@"SHT_CUDA_INFO"
	.align	4


	//----- nvinfo : EIATTR_REGCOUNT
	.align		4
        /*0000*/ 	.byte	0x04, 0x2f
        /*0002*/ 	.short	(.L_1 - .L_0)
	.align		4
.L_0:
        /*0004*/ 	.word	index@(_Z26transpose_optimized_kernelPKfPfii)
        /*0008*/ 	.word	0x00000040


	//----- nvinfo : EIATTR_FRAME_SIZE
	.align		4
.L_1:
        /*000c*/ 	.byte	0x04, 0x11
        /*000e*/ 	.short	(.L_3 - .L_2)
	.align		4
.L_2:
        /*0010*/ 	.word	index@(_Z26transpose_optimized_kernelPKfPfii)
        /*0014*/ 	.word	0x00000000


	//----- nvinfo : EIATTR_MIN_STACK_SIZE
	.align		4
.L_3:
        /*0018*/ 	.byte	0x04, 0x12
        /*001a*/ 	.short	(.L_5 - .L_4)
	.align		4
.L_4:
        /*001c*/ 	.word	index@(_Z26transpose_optimized_kernelPKfPfii)
        /*0020*/ 	.word	0x00000000
.L_5:


//--------------------- .nv.compat                --------------------------
	.section	.nv.compat,"",@"SHT_CUDA_COMPAT_INFO"
	.align	4
        /*0000*/ 	.byte	0x02, 0x09, 0x00, 0x00, 0x02, 0x02, 0x01, 0x00, 0x02, 0x05, 0x05, 0x00, 0x03, 0x07, 0x01, 0x01
        /*0010*/ 	.byte	0x02, 0x03, 0x00, 0x00, 0x02, 0x06, 0x01, 0x00, 0x04, 0x0b, 0x08, 0x00, 0x09, 0x00, 0x00, 0x00
        /*0020*/ 	.byte	0x00, 0x00, 0x00, 0x00


//--------------------- .nv.info._Z26transpose_optimized_kernelPKfPfii --------------------------
	.section	.nv.info._Z26transpose_optimized_kernelPKfPfii,"",@"SHT_CUDA_INFO"
	.sectionflags	@""
	.align	4


	//----- nvinfo : EIATTR_CUDA_API_VERSION
	.align		4
        /*0000*/ 	.byte	0x04, 0x37
        /*0002*/ 	.short	(.L_7 - .L_6)
.L_6:
        /*0004*/ 	.word	0x00000082


	//----- nvinfo : EIATTR_KPARAM_INFO
	.align		4
.L_7:
        /*0008*/ 	.byte	0x04, 0x17
        /*000a*/ 	.short	(.L_9 - .L_8)
.L_8:
        /*000c*/ 	.word	0x00000000
        /*0010*/ 	.short	0x0003
        /*0012*/ 	.short	0x0014
        /*0014*/ 	.byte	0x00, 0xf0, 0x11, 0x00


	//----- nvinfo : EIATTR_KPARAM_INFO
	.align		4
.L_9:
        /*0018*/ 	.byte	0x04, 0x17
        /*001a*/ 	.short	(.L_11 - .L_10)
.L_10:
        /*001c*/ 	.word	0x00000000
        /*0020*/ 	.short	0x0002
        /*0022*/ 	.short	0x0010
        /*0024*/ 	.byte	0x00, 0xf0, 0x11, 0x00


	//----- nvinfo : EIATTR_KPARAM_INFO
	.align		4
.L_11:
        /*0028*/ 	.byte	0x04, 0x17
        /*002a*/ 	.short	(.L_13 - .L_12)
.L_12:
        /*002c*/ 	.word	0x00000000
        /*0030*/ 	.short	0x0001
        /*0032*/ 	.short	0x0008
        /*0034*/ 	.byte	0x00, 0xf5, 0x21, 0x00


	//----- nvinfo : EIATTR_KPARAM_INFO
	.align		4
.L_13:
        /*0038*/ 	.byte	0x04, 0x17
        /*003a*/ 	.short	(.L_15 - .L_14)
.L_14:
        /*003c*/ 	.word	0x00000000
        /*0040*/ 	.short	0x0000
        /*0042*/ 	.short	0x0000
        /*0044*/ 	.byte	0x00, 0xf5, 0x21, 0x00


	//----- nvinfo : EIATTR_SPARSE_MMA_MASK
	.align		4
.L_15:
        /*0048*/ 	.byte	0x03, 0x50
        /*004a*/ 	.short	0x0000


	//----- nvinfo : EIATTR_MAXREG_COUNT
	.align		4
        /*004c*/ 	.byte	0x03, 0x1b
        /*004e*/ 	.short	0x00ff


	//----- nvinfo : EIATTR_NUM_BARRIERS
	.align		4
        /*0050*/ 	.byte	0x02, 0x4c
        /*0052*/ 	.byte	0x01
	.zero		1


	//----- nvinfo : EIATTR_MERCURY_ISA_VERSION
	.align		4
        /*0054*/ 	.byte	0x03, 0x5f
        /*0056*/ 	.short	0x0101


	//----- nvinfo : EIATTR_VRC_CTA_INIT_COUNT
	.align		4
        /*0058*/ 	.byte	0x02, 0x4a
	.zero		1
	.zero		1


	//----- nvinfo : EIATTR_EXIT_INSTR_OFFSETS
	.align		4
        /*005c*/ 	.byte	0x04, 0x1c
        /*005e*/ 	.short	(.L_17 - .L_16)


	//   ....[0]....
.L_16:
        /*0060*/ 	.word	0x00000df0


	//----- nvinfo : EIATTR_MAX_THREADS
	.align		4
.L_17:
        /*0064*/ 	.byte	0x04, 0x05
        /*0066*/ 	.short	(.L_19 - .L_18)
.L_18:
        /*0068*/ 	.word	0x00000080
        /*006c*/ 	.word	0x00000001
        /*0070*/ 	.word	0x00000001


	//----- nvinfo : EIATTR_CBANK_PARAM_SIZE
	.align		4
.L_19:
        /*0074*/ 	.byte	0x03, 0x19
        /*0076*/ 	.short	0x0018


	//----- nvinfo : EIATTR_PARAM_CBANK
	.align		4
        /*0078*/ 	.byte	0x04, 0x0a
        /*007a*/ 	.short	(.L_21 - .L_20)
	.align		4
.L_20:
        /*007c*/ 	.word	index@(.nv.constant0._Z26transpose_optimized_kernelPKfPfii)
        /*0080*/ 	.short	0x0380
        /*0082*/ 	.short	0x0018


	//----- nvinfo : EIATTR_SW_WAR
	.align		4
.L_21:
        /*0084*/ 	.byte	0x04, 0x36
        /*0086*/ 	.short	(.L_23 - .L_22)
.L_22:
        /*0088*/ 	.word	0x00000008
.L_23:


//--------------------- .nv.callgraph             --------------------------
	.section	.nv.callgraph,"",@"SHT_CUDA_CALLGRAPH"
	.align	4
	.sectionentsize	8
	.align		4
        /*0000*/ 	.word	0x00000000
	.align		4
        /*0004*/ 	.word	0xffffffff
	.align		4
        /*0008*/ 	.word	0x00000000
	.align		4
        /*000c*/ 	.word	0xfffffffe
	.align		4
        /*0010*/ 	.word	0x00000000
	.align		4
        /*0014*/ 	.word	0xfffffffd
	.align		4
        /*0018*/ 	.word	0x00000000
	.align		4
        /*001c*/ 	.word	0xfffffffc


//--------------------- .text._Z26transpose_optimized_kernelPKfPfii --------------------------
	.section	.text._Z26transpose_optimized_kernelPKfPfii,"ax",@progbits
	.align	128
        .global         _Z26transpose_optimized_kernelPKfPfii
        .type           _Z26transpose_optimized_kernelPKfPfii,@function
        .size           _Z26transpose_optimized_kernelPKfPfii,(.L_x_1 - _Z26transpose_optimized_kernelPKfPfii)
        .other          _Z26transpose_optimized_kernelPKfPfii,@"STO_CUDA_ENTRY STV_DEFAULT"
_Z26transpose_optimized_kernelPKfPfii:
.text._Z26transpose_optimized_kernelPKfPfii:
[----:B------:R-:W-:Y:S08]  /*0000*/  LDC R1, c[0x0][0x37c] ;  /* 0x0000df00ff017b82 */ /* 0x000ff00000000800 */
[----:B------:R-:W0:Y:S01]  /*0010*/  LDC R33, c[0x0][0x390] ;  /* 0x0000e400ff217b82 */ /* 0x000e220000000800 */
[----:B------:R-:W1:Y:S01]  /*0020*/  S2R R7, SR_CTAID.X ;  /* 0x0000000000077919 */ /* 0x000e620000002500 */
[----:B------:R-:W2:Y:S01]  /*0030*/  LDCU.64 UR4, c[0x0][0x358] ;  /* 0x00006b00ff0477ac */ /* 0x000ea20008000a00 */
[----:B------:R-:W3:Y:S05]  /*0040*/  S2R R34, SR_TID.X ;  /* 0x0000000000227919 */ /* 0x000eea0000002100 */
[----:B------:R-:W4:Y:S01]  /*0050*/  LDC.64 R30, c[0x0][0x380] ;  /* 0x0000e000ff1e7b82 */ /* 0x000f220000000a00 */
[----:B------:R-:W5:Y:S01]  /*0060*/  S2R R36, SR_CgaCtaId ;  /* 0x0000000000247919 */ /* 0x000f620000008800 */
[----:B------:R-:W-:-:S06]  /*0070*/  MOV R35, 0x400 ;  /* 0x0000040000237802 */ /* 0x000fcc0000000f00 */
[----:B------:R-:W5:Y:S01]  /*0080*/  LDC R53, c[0x0][0x394] ;  /* 0x0000e500ff357b82 */ /* 0x000f620000000800 */
[----:B0-----:R-:W-:-:S07]  /*0090*/  SHF.R.S32.HI R0, RZ, 0x1f, R33 ;  /* 0x0000001fff007819 */ /* 0x001fce0000011421 */
[----:B------:R-:W0:Y:S01]  /*00a0*/  LDC.64 R48, c[0x0][0x388] ;  /* 0x0000e200ff307b82 */ /* 0x000e220000000a00 */
[----:B------:R-:W-:-:S04]  /*00b0*/  LEA.HI R0, R0, R33, RZ, 0x6 ;  /* 0x0000002100007211 */ /* 0x000fc800078f30ff */
[----:B------:R-:W-:Y:S02]  /*00c0*/  SHF.R.S32.HI R0, RZ, 0x6, R0 ;  /* 0x00000006ff007819 */ /* 0x000fe40000011400 */
[----:B-1----:R-:W-:Y:S02]  /*00d0*/  IABS R8, R7 ;  /* 0x0000000700087213 */ /* 0x002fe40000000000 */
[-C--:B------:R-:W-:Y:S02]  /*00e0*/  IABS R5, R0.reuse ;  /* 0x0000000000057213 */ /* 0x080fe40000000000 */
[----:B------:R-:W-:Y:S02]  /*00f0*/  IABS R10, R0 ;  /* 0x00000000000a7213 */ /* 0x000fe40000000000 */
[----:B------:R-:W1:Y:S01]  /*0100*/  I2F.RP R4, R5 ;  /* 0x0000000500047306 */ /* 0x000e620000209400 */
[----:B---3--:R-:W-:Y:S02]  /*0110*/  SHF.R.U32.HI R38, RZ, 0x5, R34 ;  /* 0x00000005ff267819 */ /* 0x008fe40000011622 */
[----:B------:R-:W-:-:S04]  /*0120*/  SHF.L.U32 R45, R34, 0x1, RZ ;  /* 0x00000001222d7819 */ /* 0x000fc800000006ff */
[----:B------:R-:W-:Y:S01]  /*0130*/  LOP3.LUT R45, R45, 0x3e, RZ, 0xc0, !PT ;  /* 0x0000003e2d2d7812 */ /* 0x000fe200078ec0ff */
[----:B-1----:R-:W1:Y:S02]  /*0140*/  MUFU.RCP R4, R4 ;  /* 0x0000000400047308 */ /* 0x002e640000001000 */
[----:B-1----:R-:W-:Y:S02]  /*0150*/  IADD3 R2, PT, PT, R4, 0xffffffe, RZ ;  /* 0x0ffffffe04027810 */ /* 0x002fe40007ffe0ff */
[----:B------:R-:W-:-:S04]  /*0160*/  IADD3 R4, PT, PT, RZ, -R10, RZ ;  /* 0x8000000aff047210 */ /* 0x000fc80007ffe0ff */
[----:B------:R1:W3:Y:S02]  /*0170*/  F2I.FTZ.U32.TRUNC.NTZ R3, R2 ;  /* 0x0000000200037305 */ /* 0x0002e4000021f000 */
[----:B-1----:R-:W-:Y:S01]  /*0180*/  HFMA2 R2, -RZ, RZ, 0, 0 ;  /* 0x00000000ff027431 */ /* 0x002fe200000001ff */
[----:B---3--:R-:W-:-:S05]  /*0190*/  IADD3 R6, PT, PT, RZ, -R3, RZ ;  /* 0x80000003ff067210 */ /* 0x008fca0007ffe0ff */
[----:B------:R-:W-:Y:S02]  /*01a0*/  IMAD R9, R6, R5, RZ ;  /* 0x0000000506097224 */ /* 0x000fe400078e02ff */
[----:B------:R-:W-:Y:S02]  /*01b0*/  IMAD.MOV.U32 R6, RZ, RZ, R8 ;  /* 0x000000ffff067224 */ /* 0x000fe400078e0008 */
[----:B------:R-:W-:-:S06]  /*01c0*/  IMAD.HI.U32 R3, R3, R9, R2 ;  /* 0x0000000903037227 */ /* 0x000fcc00078e0002 */
[----:B------:R-:W-:-:S04]  /*01d0*/  IMAD.HI.U32 R3, R3, R6, RZ ;  /* 0x0000000603037227 */ /* 0x000fc800078e00ff */
[----:B------:R-:W-:-:S05]  /*01e0*/  IMAD R2, R3, R4, R6 ;  /* 0x0000000403027224 */ /* 0x000fca00078e0206 */
[----:B------:R-:W-:-:S13]  /*01f0*/  ISETP.GT.U32.AND P2, PT, R5, R2, PT ;  /* 0x000000020500720c */ /* 0x000fda0003f44070 */
[----:B------:R-:W-:Y:S01]  /*0200*/  @!P2 IMAD.IADD R2, R2, 0x1, -R5 ;  /* 0x000000010202a824 */ /* 0x000fe200078e0a05 */
[----:B------:R-:W-:Y:S02]  /*0210*/  @!P2 IADD3 R3, PT, PT, R3, 0x1, RZ ;  /* 0x000000010303a810 */ /* 0x000fe40007ffe0ff */
[----:B------:R-:W-:Y:S02]  /*0220*/  ISETP.NE.AND P2, PT, R0, RZ, PT ;  /* 0x000000ff0000720c */ /* 0x000fe40003f45270 */
[----:B------:R-:W-:Y:S02]  /*0230*/  ISETP.GE.U32.AND P0, PT, R2, R5, PT ;  /* 0x000000050200720c */ /* 0x000fe40003f06070 */
[----:B------:R-:W-:Y:S02]  /*0240*/  LOP3.LUT R2, R7, R0, RZ, 0x3c, !PT ;  /* 0x0000000007027212 */ /* 0x000fe400078e3cff */
[----:B------:R-:W-:Y:S02]  /*0250*/  SHF.L.U32 R5, R38, 0x1, RZ ;  /* 0x0000000126057819 */ /* 0x000fe400000006ff */
[----:B------:R-:W-:-:S07]  /*0260*/  ISETP.GE.AND P1, PT, R2, RZ, PT ;  /* 0x000000ff0200720c */ /* 0x000fce0003f26270 */
[----:B------:R-:W-:-:S06]  /*0270*/  @P0 IADD3 R3, PT, PT, R3, 0x1, RZ ;  /* 0x0000000103030810 */ /* 0x000fcc0007ffe0ff */
[----:B------:R-:W-:Y:S01]  /*0280*/  @!P1 IMAD.MOV R3, RZ, RZ, -R3 ;  /* 0x000000ffff039224 */ /* 0x000fe200078e0a03 */
[----:B------:R-:W-:-:S04]  /*0290*/  @!P2 LOP3.LUT R3, RZ, R0, RZ, 0x33, !PT ;  /* 0x00000000ff03a212 */ /* 0x000fc800078e33ff */
[----:B------:R-:W-:Y:S01]  /*02a0*/  SHF.L.U32 R46, R3, 0x6, RZ ;  /* 0x00000006032e7819 */ /* 0x000fe200000006ff */
[----:B------:R-:W-:-:S03]  /*02b0*/  IMAD.MOV R3, RZ, RZ, -R3 ;  /* 0x000000ffff037224 */ /* 0x000fc600078e0a03 */
[----:B------:R-:W-:Y:S01]  /*02c0*/  LOP3.LUT R2, R46, R5, RZ, 0xfc, !PT ;  /* 0x000000052e027212 */ /* 0x000fe200078efcff */
[----:B------:R-:W-:-:S04]  /*02d0*/  IMAD R0, R0, R3, R7 ;  /* 0x0000000300007224 */ /* 0x000fc800078e0207 */
[----:B------:R-:W-:Y:S02]  /*02e0*/  IMAD R4, R2, R33, R33 ;  /* 0x0000002102047224 */ /* 0x000fe400078e0221 */
[----:B------:R-:W-:Y:S02]  /*02f0*/  IMAD.SHL.U32 R0, R0, 0x40, RZ ;  /* 0x0000004000007824 */ /* 0x000fe400078e00ff */
[----:B------:R-:W-:-:S03]  /*0300*/  IMAD R4, R33, 0x7, R4 ;  /* 0x0000000721047824 */ /* 0x000fc600078e0204 */
[----:B------:R-:W-:Y:S01]  /*0310*/  LOP3.LUT R21, R0, R45, RZ, 0xfc, !PT ;  /* 0x0000002d00157212 */ /* 0x000fe200078efcff */
[----:B------:R-:W-:-:S03]  /*0320*/  IMAD.IADD R6, R4, 0x1, R33 ;  /* 0x0000000104067824 */ /* 0x000fc600078e0221 */
[----:B------:R-:W-:Y:S01]  /*0330*/  IADD3 R5, PT, PT, R21, R4, RZ ;  /* 0x0000000415057210 */ /* 0x000fe20007ffe0ff */
[----:B------:R-:W-:Y:S02]  /*0340*/  IMAD R6, R33, 0x7, R6 ;  /* 0x0000000721067824 */ /* 0x000fe400078e0206 */
[-C--:B------:R-:W-:Y:S02]  /*0350*/  IMAD R3, R2, R33.reuse, R21 ;  /* 0x0000002102037224 */ /* 0x080fe400078e0215 */
[----:B------:R-:W-:Y:S01]  /*0360*/  IMAD.IADD R11, R21, 0x1, R6 ;  /* 0x00000001150b7824 */ /* 0x000fe200078e0206 */
[----:B------:R-:W-:Y:S01]  /*0370*/  IADD3 R8, PT, PT, R6, R33, RZ ;  /* 0x0000002106087210 */ /* 0x000fe20007ffe0ff */
[----:B----4-:R-:W-:-:S04]  /*0380*/  IMAD.WIDE R2, R3, 0x4, R30 ;  /* 0x0000000403027825 */ /* 0x010fc800078e021e */
[----:B------:R-:W-:Y:S02]  /*0390*/  IMAD R8, R33, 0x7, R8 ;  /* 0x0000000721087824 */ /* 0x000fe400078e0208 */
[----:B------:R-:W-:-:S03]  /*03a0*/  IMAD.WIDE R4, R5, 0x4, R30 ;  /* 0x0000000405047825 */ /* 0x000fc600078e021e */
[-C--:B------:R-:W-:Y:S02]  /*03b0*/  IADD3 R10, PT, PT, R8, R33.reuse, RZ ;  /* 0x00000021080a7210 */ /* 0x080fe40007ffe0ff */
[----:B------:R-:W-:Y:S01]  /*03c0*/  IADD3 R15, PT, PT, R21, R8, RZ ;  /* 0x00000008150f7210 */ /* 0x000fe20007ffe0ff */
[C---:B------:R-:W-:Y:S02]  /*03d0*/  IMAD.WIDE R8, R33.reuse, 0x4, R4 ;  /* 0x0000000421087825 */ /* 0x040fe400078e0204 */
[----:B--2---:R-:W2:Y:S02]  /*03e0*/  LDG.E.64 R4, desc[UR4][R4.64] ;  /* 0x0000000404047981 */ /* 0x004ea4000c1e1b00 */
[----:B------:R-:W-:Y:S02]  /*03f0*/  IMAD R12, R33, 0x7, R10 ;  /* 0x00000007210c7824 */ /* 0x000fe400078e020a */
[----:B------:R-:W3:Y:S03]  /*0400*/  LDG.E.64 R8, desc[UR4][R8.64] ;  /* 0x0000000408087981 */ /* 0x000ee6000c1e1b00 */
[----:B------:R-:W-:-:S02]  /*0410*/  IADD3 R10, PT, PT, R12, R33, RZ ;  /* 0x000000210c0a7210 */ /* 0x000fc40007ffe0ff */
[----:B------:R-:W-:-:S03]  /*0420*/  IADD3 R19, PT, PT, R21, R12, RZ ;  /* 0x0000000c15137210 */ /* 0x000fc60007ffe0ff */
[----:B------:R-:W-:-:S04]  /*0430*/  IMAD R14, R33, 0x7, R10 ;  /* 0x00000007210e7824 */ /* 0x000fc800078e020a */
[----:B------:R-:W-:Y:S01]  /*0440*/  IMAD.IADD R23, R21, 0x1, R14 ;  /* 0x0000000115177824 */ /* 0x000fe200078e020e */
[----:B------:R-:W-:-:S05]  /*0450*/  IADD3 R10, PT, PT, R14, R33, RZ ;  /* 0x000000210e0a7210 */ /* 0x000fca0007ffe0ff */
[----:B------:R-:W-:Y:S02]  /*0460*/  IMAD R16, R33, 0x7, R10 ;  /* 0x0000000721107824 */ /* 0x000fe400078e020a */
[----:B------:R-:W-:-:S03]  /*0470*/  IMAD.WIDE R10, R11, 0x4, R30 ;  /* 0x000000040b0a7825 */ /* 0x000fc600078e021e */
[----:B------:R-:W-:Y:S02]  /*0480*/  IADD3 R6, PT, PT, R16, R33, RZ ;  /* 0x0000002110067210 */ /* 0x000fe40007ffe0ff */
[----:B------:R-:W-:-:S03]  /*0490*/  IADD3 R27, PT, PT, R21, R16, RZ ;  /* 0x00000010151b7210 */ /* 0x000fc60007ffe0ff */
[----:B------:R-:W-:-:S05]  /*04a0*/  IMAD R6, R33, 0x7, R6 ;  /* 0x0000000721067824 */ /* 0x000fca00078e0206 */
[----:B------:R-:W-:Y:S01]  /*04b0*/  IADD3 R21, PT, PT, R21, R6, RZ ;  /* 0x0000000615157210 */ /* 0x000fe20007ffe0ff */
[----:B------:R-:W-:-:S04]  /*04c0*/  IMAD.WIDE R14, R15, 0x4, R30 ;  /* 0x000000040f0e7825 */ /* 0x000fc800078e021e */
[----:B------:R-:W-:-:S04]  /*04d0*/  IMAD.WIDE R18, R19, 0x4, R30 ;  /* 0x0000000413127825 */ /* 0x000fc800078e021e */
[----:B------:R-:W-:-:S04]  /*04e0*/  IMAD.WIDE R22, R23, 0x4, R30 ;  /* 0x0000000417167825 */ /* 0x000fc800078e021e */
[----:B------:R-:W-:-:S04]  /*04f0*/  IMAD.WIDE R26, R27, 0x4, R30 ;  /* 0x000000041b1a7825 */ /* 0x000fc800078e021e */
[C---:B------:R-:W-:Y:S02]  /*0500*/  IMAD.WIDE R6, R33.reuse, 0x4, R2 ;  /* 0x0000000421067825 */ /* 0x040fe400078e0202 */
[----:B------:R-:W4:Y:S02]  /*0510*/  LDG.E.64 R2, desc[UR4][R2.64] ;  /* 0x0000000402027981 */ /* 0x000f24000c1e1b00 */
[----:B------:R-:W-:Y:S02]  /*0520*/  IMAD.WIDE R12, R33, 0x4, R10 ;  /* 0x00000004210c7825 */ /* 0x000fe400078e020a */
[----:B------:R-:W4:Y:S02]  /*0530*/  LDG.E.64 R6, desc[UR4][R6.64] ;  /* 0x0000000406067981 */ /* 0x000f24000c1e1b00 */
[----:B------:R-:W-:Y:S02]  /*0540*/  IMAD.WIDE R30, R21, 0x4, R30 ;  /* 0x00000004151e7825 */ /* 0x000fe400078e021e */
[----:B------:R-:W4:Y:S02]  /*0550*/  LDG.E.64 R10, desc[UR4][R10.64] ;  /* 0x000000040a0a7981 */ /* 0x000f24000c1e1b00 */
[----:B------:R-:W-:-:S02]  /*0560*/  IMAD.WIDE R16, R33, 0x4, R14 ;  /* 0x0000000421107825 */ /* 0x000fc400078e020e */
[----:B------:R-:W4:Y:S02]  /*0570*/  LDG.E.64 R12, desc[UR4][R12.64] ;  /* 0x000000040c0c7981 */ /* 0x000f24000c1e1b00 */
[C---:B------:R-:W-:Y:S02]  /*0580*/  IMAD.WIDE R20, R33.reuse, 0x4, R18 ;  /* 0x0000000421147825 */ /* 0x040fe400078e0212 */
[----:B------:R-:W4:Y:S02]  /*0590*/  LDG.E.64 R14, desc[UR4][R14.64] ;  /* 0x000000040e0e7981 */ /* 0x000f24000c1e1b00 */
[C---:B------:R-:W-:Y:S02]  /*05a0*/  IMAD.WIDE R24, R33.reuse, 0x4, R22 ;  /* 0x0000000421187825 */ /* 0x040fe400078e0216 */
[----:B------:R-:W4:Y:S02]  /*05b0*/  LDG.E.64 R16, desc[UR4][R16.64] ;  /* 0x0000000410107981 */ /* 0x000f24000c1e1b00 */
[----:B------:R-:W-:-:S02]  /*05c0*/  IMAD.WIDE R28, R33, 0x4, R26 ;  /* 0x00000004211c7825 */ /* 0x000fc400078e021a */
[----:B------:R-:W4:Y:S02]  /*05d0*/  LDG.E.64 R18, desc[UR4][R18.64] ;  /* 0x0000000412127981 */ /* 0x000f24000c1e1b00 */
[----:B------:R-:W-:Y:S02]  /*05e0*/  IMAD.WIDE R32, R33, 0x4, R30 ;  /* 0x0000000421207825 */ /* 0x000fe400078e021e */
[----:B------:R-:W4:Y:S04]  /*05f0*/  LDG.E.64 R20, desc[UR4][R20.64] ;  /* 0x0000000414147981 */ /* 0x000f28000c1e1b00 */
[----:B------:R-:W4:Y:S04]  /*0600*/  LDG.E.64 R22, desc[UR4][R22.64] ;  /* 0x0000000416167981 */ /* 0x000f28000c1e1b00 */
[----:B------:R-:W4:Y:S04]  /*0610*/  LDG.E.64 R24, desc[UR4][R24.64] ;  /* 0x0000000418187981 */ /* 0x000f28000c1e1b00 */
[----:B------:R-:W4:Y:S04]  /*0620*/  LDG.E.64 R26, desc[UR4][R26.64] ;  /* 0x000000041a1a7981 */ /* 0x000f28000c1e1b00 */
[----:B------:R-:W4:Y:S04]  /*0630*/  LDG.E.64 R28, desc[UR4][R28.64] ;  /* 0x000000041c1c7981 */ /* 0x000f28000c1e1b00 */
[----:B------:R-:W4:Y:S04]  /*0640*/  LDG.E.64 R30, desc[UR4][R30.64] ;  /* 0x000000041e1e7981 */ /* 0x000f28000c1e1b00 */
[----:B------:R-:W4:Y:S01]  /*0650*/  LDG.E.64 R32, desc[UR4][R32.64] ;  /* 0x0000000420207981 */ /* 0x000f22000c1e1b00 */
[----:B-----5:R-:W-:-:S02]  /*0660*/  LEA R36, R36, R35, 0x18 ;  /* 0x0000002324247211 */ /* 0x020fc400078ec0ff */
[C---:B------:R-:W-:Y:S02]  /*0670*/  LOP3.LUT R35, R34.reuse, 0x1f, RZ, 0xc0, !PT ;  /* 0x0000001f22237812 */ /* 0x040fe400078ec0ff */
[----:B------:R-:W-:-:S03]  /*0680*/  SHF.L.U32 R34, R34, 0x8, RZ ;  /* 0x0000000822227819 */ /* 0x000fc600000006ff */
[----:B------:R-:W-:Y:S01]  /*0690*/  IMAD R35, R35, 0x108, R36 ;  /* 0x0000010823237824 */ /* 0x000fe200078e0224 */
[----:B------:R-:W-:-:S04]  /*06a0*/  LOP3.LUT R34, R34, 0x1f00, RZ, 0xc0, !PT ;  /* 0x00001f0022227812 */ /* 0x000fc800078ec0ff */
[----:B------:R-:W-:Y:S01]  /*06b0*/  LEA R44, R38, R35, 0x3 ;  /* 0x00000023262c7211 */ /* 0x000fe200078e18ff */
[----:B------:R-:W-:Y:S01]  /*06c0*/  IMAD.IADD R39, R35, 0x1, -R34 ;  /* 0x0000000123277824 */ /* 0x000fe200078e0a22 */
[----:B--2---:R-:W-:Y:S02]  /*06d0*/  MOV R34, R4 ;  /* 0x0000000400227202 */ /* 0x004fe40000000f00 */
[----:B---3--:R-:W-:-:S05]  /*06e0*/  MOV R35, R8 ;  /* 0x0000000800237202 */ /* 0x008fca0000000f00 */
[----:B------:R1:W-:Y:S01]  /*06f0*/  STS.64 [R44+0x20], R34 ;  /* 0x000020222c007388 */ /* 0x0003e20000000a00 */
[----:B------:R-:W2:Y:S01]  /*0700*/  S2R R4, SR_TID.X ;  /* 0x0000000000047919 */ /* 0x000ea20000002100 */
[----:B----4-:R-:W-:Y:S01]  /*0710*/  MOV R42, R2 ;  /* 0x00000002002a7202 */ /* 0x010fe20000000f00 */
[----:B------:R-:W-:Y:S01]  /*0720*/  IMAD.MOV.U32 R43, RZ, RZ, R6 ;  /* 0x000000ffff2b7224 */ /* 0x000fe200078e0006 */
[----:B------:R-:W-:Y:S02]  /*0730*/  MOV R36, R10 ;  /* 0x0000000a00247202 */ /* 0x000fe40000000f00 */
[----:B------:R-:W-:Y:S01]  /*0740*/  MOV R37, R12 ;  /* 0x0000000c00257202 */ /* 0x000fe20000000f00 */
[----:B------:R-:W-:Y:S01]  /*0750*/  IMAD R2, R38, 0x108, R39 ;  /* 0x0000010826027824 */ /* 0x000fe200078e0227 */
[----:B------:R-:W-:Y:S01]  /*0760*/  STS.64 [R44], R42 ;  /* 0x0000002a2c007388 */ /* 0x000fe20000000a00 */
[----:B-1----:R-:W-:-:S03]  /*0770*/  IMAD.MOV.U32 R34, RZ, RZ, R14 ;  /* 0x000000ffff227224 */ /* 0x002fc600078e000e */
[----:B------:R1:W-:Y:S01]  /*0780*/  STS.64 [R44+0x40], R36 ;  /* 0x000040242c007388 */ /* 0x0003e20000000a00 */
[----:B------:R-:W-:-:S05]  /*0790*/  MOV R35, R16 ;  /* 0x0000001000237202 */ /* 0x000fca0000000f00 */
[----:B------:R-:W-:Y:S01]  /*07a0*/  STS.64 [R44+0x60], R34 ;  /* 0x000060222c007388 */ /* 0x000fe20000000a00 */
[----:B-1----:R-:W-:Y:S02]  /*07b0*/  MOV R36, R18 ;  /* 0x0000001200247202 */ /* 0x002fe40000000f00 */
[----:B------:R-:W-:Y:S01]  /*07c0*/  MOV R37, R20 ;  /* 0x0000001400257202 */ /* 0x000fe20000000f00 */
[----:B------:R-:W-:Y:S01]  /*07d0*/  IMAD.MOV.U32 R38, RZ, RZ, R22 ;  /* 0x000000ffff267224 */ /* 0x000fe200078e0016 */
[----:B------:R-:W-:Y:S02]  /*07e0*/  MOV R39, R24 ;  /* 0x0000001800277202 */ /* 0x000fe40000000f00 */
[----:B------:R-:W-:Y:S02]  /*07f0*/  MOV R40, R26 ;  /* 0x0000001a00287202 */ /* 0x000fe40000000f00 */
[----:B------:R-:W-:Y:S01]  /*0800*/  MOV R41, R28 ;  /* 0x0000001c00297202 */ /* 0x000fe20000000f00 */
[----:B------:R-:W-:Y:S01]  /*0810*/  IMAD.MOV.U32 R42, RZ, RZ, R30 ;  /* 0x000000ffff2a7224 */ /* 0x000fe200078e001e */
[----:B------:R-:W-:Y:S01]  /*0820*/  MOV R43, R32 ;  /* 0x00000020002b7202 */ /* 0x000fe20000000f00 */
[----:B------:R-:W-:Y:S04]  /*0830*/  STS.64 [R44+0x80], R36 ;  /* 0x000080242c007388 */ /* 0x000fe80000000a00 */
[----:B------:R-:W-:Y:S04]  /*0840*/  STS.64 [R44+0xa0], R38 ;  /* 0x0000a0262c007388 */ /* 0x000fe80000000a00 */
[----:B------:R-:W-:Y:S04]  /*0850*/  STS.64 [R44+0xc0], R40 ;  /* 0x0000c0282c007388 */ /* 0x000fe80000000a00 */
[----:B------:R1:W-:Y:S01]  /*0860*/  STS.64 [R44+0xe0], R42 ;  /* 0x0000e02a2c007388 */ /* 0x0003e20000000a00 */
[----:B------:R-:W-:Y:S01]  /*0870*/  BAR.SYNC.DEFER_BLOCKING 0x0 ;  /* 0x0000000000007b1d */ /* 0x000fe20000010000 */
[----:B--2---:R-:W-:-:S04]  /*0880*/  SHF.R.U32.HI R4, RZ, 0x5, R4 ;  /* 0x00000005ff047819 */ /* 0x004fc80000011604 */
[----:B------:R-:W-:Y:S02]  /*0890*/  SHF.L.U32 R51, R4, 0x1, RZ ;  /* 0x0000000104337819 */ /* 0x000fe400000006ff */
[----:B------:R-:W-:Y:S01]  /*08a0*/  LOP3.LUT R4, R46, R45, RZ, 0xfc, !PT ;  /* 0x0000002d2e047212 */ /* 0x000fe200078efcff */
[----:B------:R-:W2:Y:S04]  /*08b0*/  LDS.64 R56, [R2] ;  /* 0x0000000002387984 */ /* 0x000ea80000000a00 */
[----:B------:R-:W3:Y:S04]  /*08c0*/  LDS.64 R34, [R2+0x420] ;  /* 0x0004200002227984 */ /* 0x000ee80000000a00 */
[----:B------:R-:W4:Y:S01]  /*08d0*/  LDS.64 R54, [R2+0x840] ;  /* 0x0008400002367984 */ /* 0x000f220000000a00 */
[----:B------:R-:W-:-:S03]  /*08e0*/  LOP3.LUT R6, R0, R51, RZ, 0xfc, !PT ;  /* 0x0000003300067212 */ /* 0x000fc600078efcff */
[----:B------:R-:W5:Y:S02]  /*08f0*/  LDS.64 R60, [R2+0xc60] ;  /* 0x000c6000023c7984 */ /* 0x000f640000000a00 */
[-CC-:B------:R-:W-:Y:S01]  /*0900*/  IMAD R47, R6, R53.reuse, R4.reuse ;  /* 0x00000035062f7224 */ /* 0x180fe200078e0204 */
[--C-:B------:R-:W-:Y:S01]  /*0910*/  LOP3.LUT R6, R0, 0x8, R51.reuse, 0xfe, !PT ;  /* 0x0000000800067812 */ /* 0x100fe200078efe33 */
[----:B------:R-:W5:Y:S04]  /*0920*/  LDS.64 R58, [R2+0x1080] ;  /* 0x00108000023a7984 */ /* 0x000f680000000a00 */
[----:B-1----:R-:W-:Y:S01]  /*0930*/  IMAD R43, R6, R53, R4 ;  /* 0x00000035062b7224 */ /* 0x002fe200078e0204 */
[----:B------:R-:W-:Y:S01]  /*0940*/  LOP3.LUT R6, R0, 0x10, R51, 0xfe, !PT ;  /* 0x0000001000067812 */ /* 0x000fe200078efe33 */
[----:B0-----:R-:W-:-:S04]  /*0950*/  IMAD.WIDE R46, R47, 0x4, R48 ;  /* 0x000000042f2e7825 */ /* 0x001fc800078e0230 */
[----:B------:R-:W-:Y:S02]  /*0960*/  IMAD R41, R6, R53, R4 ;  /* 0x0000003506297224 */ /* 0x000fe400078e0204 */
[----:B------:R-:W-:-:S04]  /*0970*/  IMAD.WIDE R42, R43, 0x4, R48 ;  /* 0x000000042b2a7825 */ /* 0x000fc800078e0230 */
[----:B------:R-:W-:Y:S01]  /*0980*/  IMAD.WIDE R40, R41, 0x4, R48 ;  /* 0x0000000429287825 */ /* 0x000fe200078e0230 */
[----:B--2---:R-:W-:Y:S04]  /*0990*/  STG.E.64 desc[UR4][R46.64], R56 ;  /* 0x000000382e007986 */ /* 0x004fe8000c101b04 */
[----:B---3--:R-:W-:Y:S04]  /*09a0*/  STG.E.64 desc[UR4][R42.64], R34 ;  /* 0x000000222a007986 */ /* 0x008fe8000c101b04 */
[----:B------:R-:W0:Y:S04]  /*09b0*/  LDS.64 R56, [R2+0x14a0] ;  /* 0x0014a00002387984 */ /* 0x000e280000000a00 */
[----:B----4-:R-:W-:Y:S04]  /*09c0*/  STG.E.64 desc[UR4][R40.64], R54 ;  /* 0x0000003628007986 */ /* 0x010fe8000c101b04 */
[----:B------:R-:W1:Y:S04]  /*09d0*/  LDS.64 R54, [R2+0x18c0] ;  /* 0x0018c00002367984 */ /* 0x000e680000000a00 */
[----:B------:R-:W2:Y:S01]  /*09e0*/  LDS.64 R34, [R2+0x1ce0] ;  /* 0x001ce00002227984 */ /* 0x000ea20000000a00 */
[----:B------:R-:W-:-:S02]  /*09f0*/  LOP3.LUT R6, R0, 0x20, R51, 0xfe, !PT ;  /* 0x0000002000067812 */ /* 0x000fc400078efe33 */
[----:B------:R-:W-:-:S03]  /*0a00*/  LOP3.LUT R8, R0, 0x18, R51, 0xfe, !PT ;  /* 0x0000001800087812 */ /* 0x000fc600078efe33 */
[-CC-:B------:R-:W-:Y:S01]  /*0a10*/  IMAD R37, R6, R53.reuse, R4.reuse ;  /* 0x0000003506257224 */ /* 0x180fe200078e0204 */
[----:B------:R-:W-:Y:S01]  /*0a20*/  LOP3.LUT R6, R0, 0x28, R51, 0xfe, !PT ;  /* 0x0000002800067812 */ /* 0x000fe200078efe33 */
[----:B------:R-:W-:-:S04]  /*0a30*/  IMAD R39, R8, R53, R4 ;  /* 0x0000003508277224 */ /* 0x000fc800078e0204 */
[----:B------:R-:W-:-:S04]  /*0a40*/  IMAD.WIDE R38, R39, 0x4, R48 ;  /* 0x0000000427267825 */ /* 0x000fc800078e0230 */
[----:B------:R-:W-:Y:S01]  /*0a50*/  IMAD R45, R6, R53, R4 ;  /* 0x00000035062d7224 */ /* 0x000fe200078e0204 */
[C-C-:B------:R-:W-:Y:S02]  /*0a60*/  LOP3.LUT R6, R0.reuse, 0x30, R51.reuse, 0xfe, !PT ;  /* 0x0000003000067812 */ /* 0x140fe400078efe33 */
[----:B------:R-:W-:Y:S01]  /*0a70*/  LOP3.LUT R0, R0, 0x38, R51, 0xfe, !PT ;  /* 0x0000003800007812 */ /* 0x000fe200078efe33 */
[----:B-----5:R3:W-:Y:S01]  /*0a80*/  STG.E.64 desc[UR4][R38.64], R60 ;  /* 0x0000003c26007986 */ /* 0x0207e2000c101b04 */
[----:B------:R-:W-:-:S04]  /*0a90*/  IMAD.WIDE R50, R45, 0x4, R48 ;  /* 0x000000042d327825 */ /* 0x000fc800078e0230 */
[----:B------:R-:W-:Y:S02]  /*0aa0*/  IMAD R45, R0, R53, R4 ;  /* 0x00000035002d7224 */ /* 0x000fe400078e0204 */
[----:B------:R-:W-:-:S04]  /*0ab0*/  IMAD.WIDE R36, R37, 0x4, R48 ;  /* 0x0000000425247825 */ /* 0x000fc800078e0230 */
[----:B---3--:R-:W-:Y:S01]  /*0ac0*/  IMAD R61, R6, R53, R4 ;  /* 0x00000035063d7224 */ /* 0x008fe200078e0204 */
[----:B------:R-:W-:Y:S03]  /*0ad0*/  STG.E.64 desc[UR4][R36.64], R58 ;  /* 0x0000003a24007986 */ /* 0x000fe6000c101b04 */
[--C-:B------:R-:W-:Y:S01]  /*0ae0*/  IMAD.WIDE R60, R61, 0x4, R48.reuse ;  /* 0x000000043d3c7825 */ /* 0x100fe200078e0230 */
[----:B0-----:R-:W-:Y:S03]  /*0af0*/  STG.E.64 desc[UR4][R50.64], R56 ;  /* 0x0000003832007986 */ /* 0x001fe6000c101b04 */
[----:B------:R-:W-:Y:S01]  /*0b00*/  IMAD.WIDE R48, R45, 0x4, R48 ;  /* 0x000000042d307825 */ /* 0x000fe200078e0230 */
[----:B-1----:R-:W-:Y:S04]  /*0b10*/  STG.E.64 desc[UR4][R60.64], R54 ;  /* 0x000000363c007986 */ /* 0x002fe8000c101b04 */
[----:B--2---:R-:W-:Y:S01]  /*0b20*/  STG.E.64 desc[UR4][R48.64], R34 ;  /* 0x0000002230007986 */ /* 0x004fe2000c101b04 */
[----:B------:R-:W-:Y:S01]  /*0b30*/  IMAD.MOV.U32 R8, RZ, RZ, R5 ;  /* 0x000000ffff087224 */ /* 0x000fe200078e0005 */
[----:B------:R-:W-:Y:S01]  /*0b40*/  BAR.SYNC.DEFER_BLOCKING 0x0 ;  /* 0x0000000000007b1d */ /* 0x000fe20000010000 */
[----:B------:R-:W-:Y:S01]  /*0b50*/  MOV R6, R3 ;  /* 0x0000000300067202 */ /* 0x000fe20000000f00 */
[----:B------:R-:W-:Y:S01]  /*0b60*/  IMAD.MOV.U32 R20, RZ, RZ, R19 ;  /* 0x000000ffff147224 */ /* 0x000fe200078e0013 */
[----:B------:R-:W-:-:S02]  /*0b70*/  MOV R12, R11 ;  /* 0x0000000b000c7202 */ /* 0x000fc40000000f00 */
[----:B------:R-:W-:Y:S02]  /*0b80*/  MOV R4, R15 ;  /* 0x0000000f00047202 */ /* 0x000fe40000000f00 */
[----:B------:R-:W-:Y:S02]  /*0b90*/  MOV R5, R17 ;  /* 0x0000001100057202 */ /* 0x000fe40000000f00 */
[----:B------:R-:W-:Y:S02]  /*0ba0*/  MOV R24, R23 ;  /* 0x0000001700187202 */ /* 0x000fe40000000f00 */
[----:B------:R-:W-:Y:S02]  /*0bb0*/  MOV R28, R27 ;  /* 0x0000001b001c7202 */ /* 0x000fe40000000f00 */
[----:B------:R-:W-:Y:S01]  /*0bc0*/  MOV R32, R31 ;  /* 0x0000001f00207202 */ /* 0x000fe20000000f00 */
[----:B------:R-:W-:Y:S04]  /*0bd0*/  STS.64 [R44], R6 ;  /* 0x000000062c007388 */ /* 0x000fe80000000a00 */
[----:B------:R-:W-:Y:S04]  /*0be0*/  STS.64 [R44+0x20], R8 ;  /* 0x000020082c007388 */ /* 0x000fe80000000a00 */
[----:B------:R-:W-:Y:S04]  /*0bf0*/  STS.64 [R44+0x40], R12 ;  /* 0x0000400c2c007388 */ /* 0x000fe80000000a00 */
[----:B------:R-:W-:Y:S04]  /*0c00*/  STS.64 [R44+0x60], R4 ;  /* 0x000060042c007388 */ /* 0x000fe80000000a00 */
[----:B------:R-:W-:Y:S04]  /*0c10*/  STS.64 [R44+0x80], R20 ;  /* 0x000080142c007388 */ /* 0x000fe80000000a00 */
[----:B------:R-:W-:Y:S04]  /*0c20*/  STS.64 [R44+0xa0], R24 ;  /* 0x0000a0182c007388 */ /* 0x000fe80000000a00 */
[----:B------:R-:W-:Y:S04]  /*0c30*/  STS.64 [R44+0xc0], R28 ;  /* 0x0000c01c2c007388 */ /* 0x000fe80000000a00 */
[----:B------:R-:W-:Y:S01]  /*0c40*/  STS.64 [R44+0xe0], R32 ;  /* 0x0000e0202c007388 */ /* 0x000fe20000000a00 */
[----:B------:R-:W-:Y:S06]  /*0c50*/  BAR.SYNC.DEFER_BLOCKING 0x0 ;  /* 0x0000000000007b1d */ /* 0x000fec0000010000 */
[----:B------:R-:W0:Y:S04]  /*0c60*/  LDS.64 R16, [R2] ;  /* 0x0000000002107984 */ /* 0x000e280000000a00 */
[----:B------:R-:W1:Y:S04]  /*0c70*/  LDS.64 R14, [R2+0x420] ;  /* 0x00042000020e7984 */ /* 0x000e680000000a00 */
[----:B------:R-:W2:Y:S04]  /*0c80*/  LDS.64 R12, [R2+0x840] ;  /* 0x00084000020c7984 */ /* 0x000ea80000000a00 */
[----:B------:R-:W3:Y:S04]  /*0c90*/  LDS.64 R10, [R2+0xc60] ;  /* 0x000c6000020a7984 */ /* 0x000ee80000000a00 */
[----:B------:R-:W4:Y:S04]  /*0ca0*/  LDS.64 R8, [R2+0x1080] ;  /* 0x0010800002087984 */ /* 0x000f280000000a00 */
[----:B------:R-:W5:Y:S04]  /*0cb0*/  LDS.64 R6, [R2+0x14a0] ;  /* 0x0014a00002067984 */ /* 0x000f680000000a00 */
[----:B------:R-:W5:Y:S04]  /*0cc0*/  LDS.64 R4, [R2+0x18c0] ;  /* 0x0018c00002047984 */ /* 0x000f680000000a00 */
[----:B------:R-:W5:Y:S01]  /*0cd0*/  LDS.64 R18, [R2+0x1ce0] ;  /* 0x001ce00002127984 */ /* 0x000f620000000a00 */
[----:B------:R-:W-:-:S04]  /*0ce0*/  IMAD.WIDE R46, R53, 0x4, R46 ;  /* 0x00000004352e7825 */ /* 0x000fc800078e022e */
[----:B------:R-:W-:-:S04]  /*0cf0*/  IMAD.WIDE R42, R53, 0x4, R42 ;  /* 0x00000004352a7825 */ /* 0x000fc800078e022a */
[----:B------:R-:W-:-:S04]  /*0d00*/  IMAD.WIDE R40, R53, 0x4, R40 ;  /* 0x0000000435287825 */ /* 0x000fc800078e0228 */
[C---:B------:R-:W-:Y:S01]  /*0d10*/  IMAD.WIDE R38, R53.reuse, 0x4, R38 ;  /* 0x0000000435267825 */ /* 0x040fe200078e0226 */
[----:B0-----:R-:W-:Y:S03]  /*0d20*/  STG.E.64 desc[UR4][R46.64], R16 ;  /* 0x000000102e007986 */ /* 0x001fe6000c101b04 */
[C---:B------:R-:W-:Y:S01]  /*0d30*/  IMAD.WIDE R36, R53.reuse, 0x4, R36 ;  /* 0x0000000435247825 */ /* 0x040fe200078e0224 */
[----:B-1----:R-:W-:Y:S03]  /*0d40*/  STG.E.64 desc[UR4][R42.64], R14 ;  /* 0x0000000e2a007986 */ /* 0x002fe6000c101b04 */
[C---:B------:R-:W-:Y:S01]  /*0d50*/  IMAD.WIDE R50, R53.reuse, 0x4, R50 ;  /* 0x0000000435327825 */ /* 0x040fe200078e0232 */
[----:B--2---:R-:W-:Y:S03]  /*0d60*/  STG.E.64 desc[UR4][R40.64], R12 ;  /* 0x0000000c28007986 */ /* 0x004fe6000c101b04 */
[C---:B------:R-:W-:Y:S01]  /*0d70*/  IMAD.WIDE R60, R53.reuse, 0x4, R60 ;  /* 0x00000004353c7825 */ /* 0x040fe200078e023c */
[----:B---3--:R-:W-:Y:S03]  /*0d80*/  STG.E.64 desc[UR4][R38.64], R10 ;  /* 0x0000000a26007986 */ /* 0x008fe6000c101b04 */
[----:B------:R-:W-:Y:S01]  /*0d90*/  IMAD.WIDE R48, R53, 0x4, R48 ;  /* 0x0000000435307825 */ /* 0x000fe200078e0230 */
[----:B----4-:R-:W-:Y:S04]  /*0da0*/  STG.E.64 desc[UR4][R36.64], R8 ;  /* 0x0000000824007986 */ /* 0x010fe8000c101b04 */
[----:B-----5:R-:W-:Y:S04]  /*0db0*/  STG.E.64 desc[UR4][R50.64], R6 ;  /* 0x0000000632007986 */ /* 0x020fe8000c101b04 */
[----:B------:R-:W-:Y:S04]  /*0dc0*/  STG.E.64 desc[UR4][R60.64], R4 ;  /* 0x000000043c007986 */ /* 0x000fe8000c101b04 */
[----:B------:R-:W-:Y:S01]  /*0dd0*/  STG.E.64 desc[UR4][R48.64], R18 ;  /* 0x0000001230007986 */ /* 0x000fe2000c101b04 */
[----:B------:R-:W-:Y:S06]  /*0de0*/  BAR.SYNC.DEFER_BLOCKING 0x0 ;  /* 0x0000000000007b1d */ /* 0x000fec0000010000 */
[----:B------:R-:W-:Y:S05]  /*0df0*/  EXIT ;  /* 0x000000000000794d */ /* 0x000fea0003800000 */
.L_x_0:
[----:B------:R-:W-:-:S00]  /*0e00*/  BRA `(.L_x_0) ;  /* 0xfffffffc00fc7947 */ /* 0x000fc0000383ffff */
[----:B------:R-:W-:-:S00]  /*0e10*/  NOP ;  /* 0x0000000000007918 */ /* 0x000fc00000000000 */
        /* <DEDUP_REMOVED lines=14> */
.L_x_1:


//--------------------- .nv.shared._Z26transpose_optimized_kernelPKfPfii --------------------------
	.section	.nv.shared._Z26transpose_optimized_kernelPKfPfii,"aw",@nobits
	.sectionflags	@""
	.align	8
.nv.shared._Z26transpose_optimized_kernelPKfPfii:
	.zero		9472


//--------------------- .nv.shared.reserved.0     --------------------------
	.section	.nv.shared.reserved.0,"aw",@nobits
	.weak		__nv_reservedSMEM_offset_0_alias
	.size		__nv_reservedSMEM_offset_0_alias, 0, 64
	.other		__nv_reservedSMEM_offset_0_alias,@"STO_CUDA_RESERVED_SHARED STV_DEFAULT"
__nv_reservedSMEM_offset_0_alias:
	.zero		0
	.zero		64


//--------------------- .nv.constant0._Z26transpose_optimized_kernelPKfPfii --------------------------
	.section	.nv.constant0._Z26transpose_optimized_kernelPKfPfii,"a",@progbits
	.sectionflags	@""
	.align	4
.nv.constant0._Z26transpose_optimized_kernelPKfPfii:
	.zero		920


//--------------------- SYMBOLS --------------------------

	.type		.nv.reservedSmem.offset0,@object
	.size		.nv.reservedSmem.offset0,0x4
	.type		.nv.reservedSmem.cap,@object
	.size		.nv.reservedSmem.cap,0x4
